	.headerflags	@"EF_CUDA_TEXMODE_UNIFIED EF_CUDA_64BIT_ADDRESS EF_CUDA_ACCELERATORS EF_CUDA_SM90 EF_CUDA_VIRTUAL_SM(EF_CUDA_SM90)"
	.elftype	@"ET_EXEC"


//--------------------- .nv.info                  --------------------------
	.section	.nv.info,"",@"SHT_CUDA_INFO"
	.align	4


	//----- nvinfo : EIATTR_REGCOUNT
	.align		4
        /*0000*/ 	.byte	0x04, 0x2f
        /*0002*/ 	.short	(.L_3 - .L_2)
	.align		4
.L_2:
        /*0004*/ 	.word	index@(triton_per_fused__weight_norm_interface_5)
        /*0008*/ 	.word	0x00000015


	//----- nvinfo : EIATTR_MIN_STACK_SIZE
	.align		4
.L_3:
        /*000c*/ 	.byte	0x04, 0x12
        /*000e*/ 	.short	(.L_5 - .L_4)
	.align		4
.L_4:
        /*0010*/ 	.word	index@(triton_per_fused__weight_norm_interface_5)
        /*0014*/ 	.word	0x00000000


	//----- nvinfo : EIATTR_FRAME_SIZE
	.align		4
.L_5:
        /*0018*/ 	.byte	0x04, 0x11
        /*001a*/ 	.short	(.L_7 - .L_6)
	.align		4
.L_6:
        /*001c*/ 	.word	index@(triton_per_fused__weight_norm_interface_5)
        /*0020*/ 	.word	0x00000000


	//----- nvinfo : EIATTR_MIN_STACK_SIZE
	.align		4
.L_7:
        /*0024*/ 	.byte	0x04, 0x12
        /*0026*/ 	.short	(.L_9 - .L_8)
	.align		4
.L_8:
        /*0028*/ 	.word	index@(triton_per_fused__weight_norm_interface_5)
        /*002c*/ 	.word	0x00000000
.L_9:


//--------------------- .nv.info.triton_per_fused__weight_norm_interface_5 --------------------------
	.section	.nv.info.triton_per_fused__weight_norm_interface_5,"",@"SHT_CUDA_INFO"
	.sectionflags	@""
	.align	4


	//----- nvinfo : EIATTR_CUDA_API_VERSION
	.align		4
        /*0000*/ 	.byte	0x04, 0x37
        /*0002*/ 	.short	(.L_11 - .L_10)
.L_10:
        /*0004*/ 	.word	0x0000007c


	//----- nvinfo : EIATTR_KPARAM_INFO
	.align		4
.L_11:
        /*0008*/ 	.byte	0x04, 0x17
        /*000a*/ 	.short	(.L_13 - .L_12)
.L_12:
        /*000c*/ 	.word	0x00000000
        /*0010*/ 	.short	0x0005
        /*0012*/ 	.short	0x0024
        /*0014*/ 	.byte	0x00, 0xf0, 0x11, 0x00


	//----- nvinfo : EIATTR_KPARAM_INFO
	.align		4
.L_13:
        /*0018*/ 	.byte	0x04, 0x17
        /*001a*/ 	.short	(.L_15 - .L_14)
.L_14:
        /*001c*/ 	.word	0x00000000
        /*0020*/ 	.short	0x0004
        /*0022*/ 	.short	0x0020
        /*0024*/ 	.byte	0x00, 0xf0, 0x11, 0x00


	//----- nvinfo : EIATTR_KPARAM_INFO
	.align		4
.L_15:
        /*0028*/ 	.byte	0x04, 0x17
        /*002a*/ 	.short	(.L_17 - .L_16)
.L_16:
        /*002c*/ 	.word	0x00000000
        /*0030*/ 	.short	0x0003
        /*0032*/ 	.short	0x0018
        /*0034*/ 	.byte	0x00, 0xf4, 0x21, 0x00


	//----- nvinfo : EIATTR_KPARAM_INFO
	.align		4
.L_17:
        /*0038*/ 	.byte	0x04, 0x17
        /*003a*/ 	.short	(.L_19 - .L_18)
.L_18:
        /*003c*/ 	.word	0x00000000
        /*0040*/ 	.short	0x0002
        /*0042*/ 	.short	0x0010
        /*0044*/ 	.byte	0x00, 0xf4, 0x21, 0x00


	//----- nvinfo : EIATTR_KPARAM_INFO
	.align		4
.L_19:
        /*0048*/ 	.byte	0x04, 0x17
        /*004a*/ 	.short	(.L_21 - .L_20)
.L_20:
        /*004c*/ 	.word	0x00000000
        /*0050*/ 	.short	0x0001
        /*0052*/ 	.short	0x0008
        /*0054*/ 	.byte	0x00, 0xf4, 0x21, 0x00


	//----- nvinfo : EIATTR_KPARAM_INFO
	.align		4
.L_21:
        /*0058*/ 	.byte	0x04, 0x17
        /*005a*/ 	.short	(.L_23 - .L_22)
.L_22:
        /*005c*/ 	.word	0x00000000
        /*0060*/ 	.short	0x0000
        /*0062*/ 	.short	0x0000
        /*0064*/ 	.byte	0x00, 0xf4, 0x21, 0x00


	//----- nvinfo : EIATTR_SPARSE_MMA_MASK
	.align		4
.L_23:
        /*0068*/ 	.byte	0x03, 0x50
        /*006a*/ 	.short	0x0000


	//----- nvinfo : EIATTR_MAXREG_COUNT
	.align		4
        /*006c*/ 	.byte	0x03, 0x1b
        /*006e*/ 	.short	0x00ff


	//----- nvinfo : EIATTR_COOP_GROUP_MASK_REGIDS
	.align		4
        /*0070*/ 	.byte	0x04, 0x29
        /*0072*/ 	.short	(.L_25 - .L_24)


	//   ....[0]....
.L_24:
        /*0074*/ 	.word	0xffffffff


	//   ....[1]....
        /*0078*/ 	.word	0xffffffff


	//   ....[2]....
        /*007c*/ 	.word	0xffffffff


	//   ....[3]....
        /*0080*/ 	.word	0xffffffff


	//   ....[4]....
        /*0084*/ 	.word	0xffffffff


	//   ....[5]....
        /*0088*/ 	.word	0xffffffff


	//   ....[6]....
        /*008c*/ 	.word	0xffffffff


	//   ....[7]....
        /*0090*/ 	.word	0xffffffff


	//----- nvinfo : EIATTR_COOP_GROUP_INSTR_OFFSETS
	.align		4
.L_25:
        /*0094*/ 	.byte	0x04, 0x28
        /*0096*/ 	.short	(.L_27 - .L_26)


	//   ....[0]....
.L_26:
        /*0098*/ 	.word	0x000001d0


	//   ....[1]....
        /*009c*/ 	.word	0x00000200


	//   ....[2]....
        /*00a0*/ 	.word	0x00000220


	//   ....[3]....
        /*00a4*/ 	.word	0x00000240


	//   ....[4]....
        /*00a8*/ 	.word	0x00000260


	//   ....[5]....
        /*00ac*/ 	.word	0x000002d0


	//   ....[6]....
        /*00b0*/ 	.word	0x000002f0


	//   ....[7]....
        /*00b4*/ 	.word	0x00000320


	//----- nvinfo : EIATTR_EXIT_INSTR_OFFSETS
	.align		4
.L_27:
        /*00b8*/ 	.byte	0x04, 0x1c
        /*00ba*/ 	.short	(.L_29 - .L_28)


	//   ....[0]....
.L_28:
        /*00bc*/ 	.word	0x000004e0


	//   ....[1]....
        /*00c0*/ 	.word	0x00000500


	//----- nvinfo : EIATTR_REQNTID
	.align		4
.L_29:
        /*00c4*/ 	.byte	0x04, 0x10
        /*00c6*/ 	.short	(.L_31 - .L_30)
.L_30:
        /*00c8*/ 	.word	0x00000100
        /*00cc*/ 	.word	0x00000001
        /*00d0*/ 	.word	0x00000001


	//----- nvinfo : EIATTR_CBANK_PARAM_SIZE
	.align		4
.L_31:
        /*00d4*/ 	.byte	0x03, 0x19
        /*00d6*/ 	.short	0x0028


	//----- nvinfo : EIATTR_PARAM_CBANK
	.align		4
        /*00d8*/ 	.byte	0x04, 0x0a
        /*00da*/ 	.short	(.L_33 - .L_32)
	.align		4
.L_32:
        /*00dc*/ 	.word	index@(.nv.constant0.triton_per_fused__weight_norm_interface_5)
        /*00e0*/ 	.short	0x0210
        /*00e2*/ 	.short	0x0028


	//----- nvinfo : EIATTR_SW_WAR
	.align		4
.L_33:
        /*00e4*/ 	.byte	0x04, 0x36
        /*00e6*/ 	.short	(.L_35 - .L_34)
.L_34:
        /*00e8*/ 	.word	0x00000008
.L_35:


//--------------------- .nv.callgraph             --------------------------
	.section	.nv.callgraph,"",@"SHT_CUDA_CALLGRAPH"
	.align	4
	.sectionentsize	8
	.align		4
        /*0000*/ 	.word	0x00000000
	.align		4
        /*0004*/ 	.word	0xffffffff
	.align		4
        /*0008*/ 	.word	0x00000000
	.align		4
        /*000c*/ 	.word	0xfffffffe
	.align		4
        /*0010*/ 	.word	0x00000000
	.align		4
        /*0014*/ 	.word	0xfffffffd
	.align		4
        /*0018*/ 	.word	0x00000000
	.align		4
        /*001c*/ 	.word	0xfffffffc


//--------------------- .nv.constant4             --------------------------
	.section	.nv.constant4,"a",@progbits
	.align	8
	.align		8
.nv.constant4:
        /*0000*/ 	.dword	_$_str
	.align		8
        /*0008*/ 	.dword	_$_str_$_2


//--------------------- .text.triton_per_fused__weight_norm_interface_5 --------------------------
	.section	.text.triton_per_fused__weight_norm_interface_5,"ax",@progbits
	.sectionflags	@"SHF_BARRIERS=1"
	.align	128
        .global         triton_per_fused__weight_norm_interface_5
        .type           triton_per_fused__weight_norm_interface_5,@function
        .size           triton_per_fused__weight_norm_interface_5,(.L_x_1 - triton_per_fused__weight_norm_interface_5)
        .other          triton_per_fused__weight_norm_interface_5,@"STO_CUDA_ENTRY STV_DEFAULT"
triton_per_fused__weight_norm_interface_5:
.text.triton_per_fused__weight_norm_interface_5:
[----:B------:R-:W0:Y:S02]  /*0000*/  LDC R1, c[0x0][0x28] ;  /* 0x00000a00ff017b82 */ /* 0x000e240000000800 */
[----:B------:R-:W1:Y:S01]  /*0010*/  S2R R14, SR_TID.X ;  /* 0x00000000000e7919 */ /* 0x000e620000002100 */
[----:B------:R-:W2:Y:S01]  /*0020*/  LDC.64 R10, c[0x0][0x218] ;  /* 0x00008600ff0a7b82 */ /* 0x000ea20000000a00 */
[----:B------:R-:W-:Y:S01]  /*0030*/  CS2R R6, SRZ ;  /* 0x0000000000067805 */ /* 0x000fe2000001ff00 */
[----:B------:R-:W-:Y:S01]  /*0040*/  ULDC.64 UR6, c[0x0][0x208] ;  /* 0x0000820000067ab9 */ /* 0x000fe20000000a00 */
[----:B------:R-:W3:Y:S01]  /*0050*/  S2R R2, SR_CTAID.X ;  /* 0x0000000000027919 */ /* 0x000ee20000002500 */
[----:B-1----:R-:W-:-:S04]  /*0060*/  SHF.L.U32 R3, R14, 0x2, RZ ;  /* 0x000000020e037819 */ /* 0x002fc800000006ff */
[----:B------:R-:W-:-:S04]  /*0070*/  LOP3.LUT R5, R3, 0x3fc, RZ, 0xc0, !PT ;  /* 0x000003fc03057812 */ /* 0x000fc800078ec0ff */
[----:B------:R-:W-:Y:S01]  /*0080*/  ISETP.GE.U32.AND P1, PT, R5, 0x280, PT ;  /* 0x000002800500780c */ /* 0x000fe20003f26070 */
[----:B---3--:R-:W-:Y:S01]  /*0090*/  IMAD R0, R2, 0x280, R5 ;  /* 0x0000028002007824 */ /* 0x008fe200078e0205 */
[----:B------:R-:W-:-:S03]  /*00a0*/  CS2R R4, SRZ ;  /* 0x0000000000047805 */ /* 0x000fc6000001ff00 */
[----:B--2---:R-:W-:-:S08]  /*00b0*/  IMAD.WIDE R10, R0, 0x4, R10 ;  /* 0x00000004000a7825 */ /* 0x004fd000078e020a */
[----:B------:R1:W2:Y:S02]  /*00c0*/  @!P1 LDG.E.128 R4, desc[UR6][R10.64] ;  /* 0x000000060a049981 */ /* 0x0002a4000c1e1d00 */
[----:B-1----:R-:W1:Y:S08]  /*00d0*/  LDC.64 R10, c[0x0][0x220] ;  /* 0x00008800ff0a7b82 */ /* 0x002e700000000a00 */
[----:B------:R-:W3:Y:S01]  /*00e0*/  S2UR UR5, SR_CgaCtaId ;  /* 0x00000000000579c3 */ /* 0x000ee20000008800 */
[----:B-1----:R-:W-:Y:S01]  /*00f0*/  IMAD.WIDE R10, R2, 0x4, R10 ;  /* 0x00000004020a7825 */ /* 0x002fe200078e020a */
[----:B------:R-:W-:Y:S01]  /*0100*/  LOP3.LUT P0, RZ, R14, 0x1f, RZ, 0xc0, !PT ;  /* 0x0000001f0eff7812 */ /* 0x000fe2000780c0ff */
[----:B------:R-:W-:-:S02]  /*0110*/  UMOV UR4, 0x400 ;  /* 0x0000040000047882 */ /* 0x000fc40000000000 */
[----:B---3--:R-:W-:Y:S01]  /*0120*/  UPRMT UR4, UR5, 0x654, UR4 ;  /* 0x0000065405047896 */ /* 0x008fe20008000004 */
[----:B------:R-:W-:Y:S02]  /*0130*/  ISETP.GE.AND P2, PT, R14, 0x8, PT ;  /* 0x000000080e00780c */ /* 0x000fe40003f46270 */
[----:B--2---:R-:W-:Y:S02]  /*0140*/  SEL R5, R5, RZ, !P1 ;  /* 0x000000ff05057207 */ /* 0x004fe40004800000 */
[----:B------:R-:W-:Y:S02]  /*0150*/  SEL R4, R4, RZ, !P1 ;  /* 0x000000ff04047207 */ /* 0x000fe40004800000 */
[----:B------:R-:W-:Y:S01]  /*0160*/  SEL R6, R6, RZ, !P1 ;  /* 0x000000ff06067207 */ /* 0x000fe20004800000 */
[----:B------:R-:W-:Y:S01]  /*0170*/  FMUL R9, R5, R5 ;  /* 0x0000000505097220 */ /* 0x000fe20000400000 */
[----:B------:R-:W-:-:S03]  /*0180*/  SEL R7, R7, RZ, !P1 ;  /* 0x000000ff07077207 */ /* 0x000fc60004800000 */
[----:B------:R-:W-:-:S04]  /*0190*/  FFMA R9, R4, R4, R9 ;  /* 0x0000000404097223 */ /* 0x000fc80000000009 */
[----:B------:R-:W-:-:S04]  /*01a0*/  FFMA R12, R6, R6, R9 ;  /* 0x00000006060c7223 */ /* 0x000fc80000000009 */
[----:B------:R-:W-:-:S05]  /*01b0*/  FFMA R12, R7, R7, R12 ;  /* 0x00000007070c7223 */ /* 0x000fca000000000c */
[----:B------:R-:W-:-:S05]  /*01c0*/  FSEL R12, R12, RZ, !P1 ;  /* 0x000000ff0c0c7208 */ /* 0x000fca0004800000 */
[----:B------:R-:W1:Y:S02]  /*01d0*/  SHFL.BFLY PT, R9, R12, 0x10, 0x1f ;  /* 0x0e001f000c097f89 */ /* 0x000e6400000e0000 */
[----:B-1----:R-:W-:Y:S02]  /*01e0*/  FADD R13, R12, R9 ;  /* 0x000000090c0d7221 */ /* 0x002fe40000000000 */
[----:B------:R1:W2:Y:S04]  /*01f0*/  LDG.E.EL R9, desc[UR6][R10.64] ;  /* 0x000000060a097981 */ /* 0x0002a8000c2e1900 */
[----:B------:R-:W3:Y:S02]  /*0200*/  SHFL.BFLY PT, R16, R13, 0x8, 0x1f ;  /* 0x0d001f000d107f89 */ /* 0x000ee400000e0000 */
[----:B---3--:R-:W-:-:S05]  /*0210*/  FADD R16, R13, R16 ;  /* 0x000000100d107221 */ /* 0x008fca0000000000 */
[----:B------:R-:W3:Y:S02]  /*0220*/  SHFL.BFLY PT, R15, R16, 0x4, 0x1f ;  /* 0x0c801f00100f7f89 */ /* 0x000ee400000e0000 */
[----:B---3--:R-:W-:-:S05]  /*0230*/  FADD R15, R16, R15 ;  /* 0x0000000f100f7221 */ /* 0x008fca0000000000 */
[----:B------:R-:W3:Y:S02]  /*0240*/  SHFL.BFLY PT, R18, R15, 0x2, 0x1f ;  /* 0x0c401f000f127f89 */ /* 0x000ee400000e0000 */
[----:B---3--:R-:W-:-:S05]  /*0250*/  FADD R18, R15, R18 ;  /* 0x000000120f127221 */ /* 0x008fca0000000000 */
[----:B------:R-:W3:Y:S01]  /*0260*/  SHFL.BFLY PT, R17, R18, 0x1, 0x1f ;  /* 0x0c201f0012117f89 */ /* 0x000ee200000e0000 */
[----:B------:R-:W-:-:S04]  /*0270*/  SHF.R.U32.HI R12, RZ, 0x3, R14 ;  /* 0x00000003ff0c7819 */ /* 0x000fc8000001160e */
[----:B------:R-:W-:Y:S01]  /*0280*/  LOP3.LUT R12, R12, 0x1c, RZ, 0xc0, !PT ;  /* 0x0000001c0c0c7812 */ /* 0x000fe200078ec0ff */
[----:B---3--:R-:W-:-:S05]  /*0290*/  FADD R17, R18, R17 ;  /* 0x0000001112117221 */ /* 0x008fca0000000000 */
[----:B------:R-:W-:Y:S01]  /*02a0*/  @!P0 STS [R12+UR4], R17 ;  /* 0x000000110c008988 */ /* 0x000fe20008000804 */
[----:B------:R-:W-:Y:S06]  /*02b0*/  BAR.SYNC.DEFER_BLOCKING 0x0 ;  /* 0x0000000000007b1d */ /* 0x000fec0000010000 */
[----:B------:R-:W1:Y:S04]  /*02c0*/  @!P2 LDS R8, [R3+UR4] ;  /* 0x000000040308a984 */ /* 0x000e680008000800 */
[----:B-1----:R-:W1:Y:S02]  /*02d0*/  SHFL.BFLY PT, R11, R8, 0x4, 0x1f ;  /* 0x0c801f00080b7f89 */ /* 0x002e6400000e0000 */
[----:B-1----:R-:W-:-:S05]  /*02e0*/  FADD R11, R8, R11 ;  /* 0x0000000b080b7221 */ /* 0x002fca0000000000 */
[----:B------:R-:W1:Y:S01]  /*02f0*/  SHFL.BFLY PT, R10, R11, 0x2, 0x1f ;  /* 0x0c401f000b0a7f89 */ /* 0x000e6200000e0000 */
[----:B------:R-:W-:Y:S01]  /*0300*/  LOP3.LUT P0, RZ, R14, 0x7, RZ, 0xc0, !PT ;  /* 0x000000070eff7812 */ /* 0x000fe2000780c0ff */
[----:B-1----:R-:W-:-:S05]  /*0310*/  FADD R10, R11, R10 ;  /* 0x0000000a0b0a7221 */ /* 0x002fca0000000000 */
[----:B------:R-:W1:Y:S01]  /*0320*/  SHFL.BFLY PT, R13, R10, 0x1, 0x1f ;  /* 0x0c201f000a0d7f89 */ /* 0x000e6200000e0000 */
[----:B------:R-:W-:Y:S01]  /*0330*/  ISETP.LT.AND P0, PT, R14, 0x8, !P0 ;  /* 0x000000080e00780c */ /* 0x000fe20004701270 */
[----:B-1----:R-:W-:Y:S02]  /*0340*/  FADD R16, R10, R13 ;  /* 0x0000000d0a107221 */ /* 0x002fe40000000000 */
[----:B------:R-:W1:Y:S10]  /*0350*/  LDC.64 R10, c[0x0][0x228] ;  /* 0x00008a00ff0a7b82 */ /* 0x000e740000000a00 */
[----:B------:R-:W-:Y:S01]  /*0360*/  @P0 STS [R3+UR4], R16 ;  /* 0x0000001003000988 */ /* 0x000fe20008000804 */
[----:B------:R-:W-:Y:S06]  /*0370*/  BAR.SYNC.DEFER_BLOCKING 0x0 ;  /* 0x0000000000007b1d */ /* 0x000fec0000010000 */
[----:B------:R-:W3:Y:S02]  /*0380*/  LDS R12, [UR4] ;  /* 0x00000004ff0c7984 */ /* 0x000ee40008000800 */
[----:B---3--:R-:W-:-:S02]  /*0390*/  FADD R8, RZ, R12 ;  /* 0x0000000cff087221 */ /* 0x008fc40000000000 */
[----:B------:R-:W3:Y:S02]  /*03a0*/  LDC.64 R12, c[0x0][0x210] ;  /* 0x00008400ff0c7b82 */ /* 0x000ee40000000a00 */
[----:B------:R-:W4:Y:S06]  /*03b0*/  MUFU.SQRT R15, R8 ;  /* 0x00000008000f7308 */ /* 0x000f2c0000002000 */
[----:B------:R-:W-:Y:S01]  /*03c0*/  BAR.SYNC.DEFER_BLOCKING 0x0 ;  /* 0x0000000000007b1d */ /* 0x000fe20000010000 */
[C---:B----4-:R-:W-:Y:S01]  /*03d0*/  FSETP.GEU.AND P2, PT, R15.reuse, 1.175494350822287508e-38, PT ;  /* 0x008000000f00780b */ /* 0x050fe20003f4e000 */
[C---:B------:R-:W-:Y:S01]  /*03e0*/  FMUL R18, R15.reuse, 0.25 ;  /* 0x3e8000000f127820 */ /* 0x040fe20000400000 */
[----:B------:R-:W-:-:S04]  /*03f0*/  FSETP.GT.AND P0, PT, R15, 8.50705917302346158658e+37, PT ;  /* 0x7e8000000f00780b */ /* 0x000fc80003f04000 */
[----:B------:R-:W-:-:S07]  /*0400*/  FSEL R18, R18, R15, P0 ;  /* 0x0000000f12127208 */ /* 0x000fce0000000000 */
[----:B------:R-:W-:Y:S01]  /*0410*/  @!P2 FMUL R18, R18, 16777216 ;  /* 0x4b8000001212a820 */ /* 0x000fe20000400000 */
[----:B------:R-:W-:-:S05]  /*0420*/  LOP3.LUT P3, RZ, R14, 0xff, RZ, 0xc0, !PT ;  /* 0x000000ff0eff7812 */ /* 0x000fca000786c0ff */
[----:B------:R-:W4:Y:S01]  /*0430*/  MUFU.RCP R18, R18 ;  /* 0x0000001200127308 */ /* 0x000f220000001000 */
[----:B--2---:R-:W-:Y:S01]  /*0440*/  @P0 FMUL R9, R9, 0.25 ;  /* 0x3e80000009090820 */ /* 0x004fe20000400000 */
[----:B---3--:R-:W-:-:S04]  /*0450*/  IMAD.WIDE R2, R2, 0x4, R12 ;  /* 0x0000000402027825 */ /* 0x008fc800078e020c */
[----:B------:R-:W-:Y:S02]  /*0460*/  @!P2 FMUL R9, R9, 16777216 ;  /* 0x4b8000000909a820 */ /* 0x000fe40000400000 */
[----:B------:R2:W-:Y:S01]  /*0470*/  @!P3 STG.E desc[UR6][R2.64], R15 ;  /* 0x0000000f0200b986 */ /* 0x0005e2000c101906 */
[----:B-1----:R-:W-:-:S04]  /*0480*/  IMAD.WIDE R10, R0, 0x4, R10 ;  /* 0x00000004000a7825 */ /* 0x002fc800078e020a */
[----:B----4-:R-:W-:-:S04]  /*0490*/  FMUL R9, R18, R9 ;  /* 0x0000000912097220 */ /* 0x010fc80000400000 */
[-C--:B------:R-:W-:Y:S01]  /*04a0*/  FMUL R4, R4, R9.reuse ;  /* 0x0000000904047220 */ /* 0x080fe20000400000 */
[-C--:B------:R-:W-:Y:S01]  /*04b0*/  FMUL R5, R5, R9.reuse ;  /* 0x0000000905057220 */ /* 0x080fe20000400000 */
[-C--:B------:R-:W-:Y:S01]  /*04c0*/  FMUL R6, R6, R9.reuse ;  /* 0x0000000906067220 */ /* 0x080fe20000400000 */
[----:B------:R-:W-:Y:S01]  /*04d0*/  FMUL R7, R7, R9 ;  /* 0x0000000907077220 */ /* 0x000fe20000400000 */
[----:B--2---:R-:W-:Y:S06]  /*04e0*/  @P1 EXIT ;  /* 0x000000000000194d */ /* 0x004fec0003800000 */
[----:B------:R-:W-:Y:S01]  /*04f0*/  STG.E.128 desc[UR6][R10.64], R4 ;  /* 0x000000040a007986 */ /* 0x000fe2000c101d06 */
[----:B------:R-:W-:Y:S05]  /*0500*/  EXIT ;  /* 0x000000000000794d */ /* 0x000fea0003800000 */
.L_x_0:
[----:B------:R-:W-:-:S00]  /*0510*/  BRA `(.L_x_0) ;  /* 0xfffffffc00fc7947 */ /* 0x000fc0000383ffff */
[----:B------:R-:W-:-:S00]  /*0520*/  NOP ;  /* 0x0000000000007918 */ /* 0x000fc00000000000 */
        /* <DEDUP_REMOVED lines=13> */
.L_x_1:


//--------------------- .nv.global.init           --------------------------
	.section	.nv.global.init,"aw",@progbits
.nv.global.init:
	.type		_$_str,@object
	.size		_$_str,(_$_str_$_2 - _$_str)
_$_str:
        /*0000*/ 	.byte	0x5f, 0x5f, 0x43, 0x55, 0x44, 0x41, 0x5f, 0x46, 0x54, 0x5a, 0x00
	.type		_$_str_$_2,@object
	.size		_$_str_$_2,(.L_1 - _$_str_$_2)
_$_str_$_2:
        /*000b*/ 	.byte	0x5f, 0x5f, 0x43, 0x55, 0x44, 0x41, 0x5f, 0x50, 0x52, 0x45, 0x43, 0x5f, 0x53, 0x51, 0x52, 0x54
        /*001b*/ 	.byte	0x00
.L_1:


//--------------------- .nv.shared.triton_per_fused__weight_norm_interface_5 --------------------------
	.section	.nv.shared.triton_per_fused__weight_norm_interface_5,"aw",@nobits
	.sectionflags	@""
	.align	16
	.zero		1024


//--------------------- .nv.constant0.triton_per_fused__weight_norm_interface_5 --------------------------
	.section	.nv.constant0.triton_per_fused__weight_norm_interface_5,"a",@progbits
	.sectionflags	@""
	.align	4
.nv.constant0.triton_per_fused__weight_norm_interface_5:
	.zero		568
